//
// Generated by NVIDIA NVVM Compiler
//
// Compiler Build ID: CL-36424714
// Cuda compilation tools, release 13.0, V13.0.88
// Based on NVVM 20.0.0
//

.version 9.0
.target sm_100
.address_size 64

	// .globl	_Z4testddd

.visible .entry _Z4testddd(
	.param .f64 _Z4testddd_param_0,
	.param .f64 _Z4testddd_param_1,
	.param .f64 _Z4testddd_param_2
)
{


	ret;

}


// ===== COMPILED SASS (sm_100) =====

	.target	sm_100

	.elftype	@"ET_EXEC"


//--------------------- .note.nv.tkinfo           --------------------------
	.section	.note.nv.tkinfo,"",@"SHT_NOTE"
	.sectionflags	@"SHF_NOTE_NV_TKINFO"
	.tkinfo
        /*0018*/ 	.word	0x00000002
        /*0030*/ 	.string	""
        /*0030*/ 	.string	"ptxas"
        /*0030*/ 	.string	"Cuda compilation tools, release 13.0, V13.0.88"
        /*0030*/ 	.string	"Build cuda_13.0.r13.0/compiler.36424714_0"
        /*0030*/ 	.string	"-arch sm_100 -m 64 "



//--------------------- .note.nv.cuinfo           --------------------------
	.section	.note.nv.cuinfo,"",@"SHT_NOTE"
	.sectionflags	@"SHF_NOTE_NV_CUINFO"
        /*0018*/ 	.short	0x0002
        /*001a*/ 	.short	0x0064
        /*001c*/ 	.short	0x0082
	.zero		2


//--------------------- .nv.info                  --------------------------
	.section	.nv.info,"",@"SHT_CUDA_INFO"
	.align	4


	//----- nvinfo : EIATTR_REGCOUNT
	.align		4
        /*0000*/ 	.byte	0x04, 0x2f
        /*0002*/ 	.short	(.L_1 - .L_0)
	.align		4
.L_0:
        /*0004*/ 	.word	index@(_Z4testddd)
        /*0008*/ 	.word	0x00000004


	//----- nvinfo : EIATTR_FRAME_SIZE
	.align		4
.L_1:
        /*000c*/ 	.byte	0x04, 0x11
        /*000e*/ 	.short	(.L_3 - .L_2)
	.align		4
.L_2:
        /*0010*/ 	.word	index@(_Z4testddd)
        /*0014*/ 	.word	0x00000000


	//----- nvinfo : EIATTR_MIN_STACK_SIZE
	.align		4
.L_3:
        /*0018*/ 	.byte	0x04, 0x12
        /*001a*/ 	.short	(.L_5 - .L_4)
	.align		4
.L_4:
        /*001c*/ 	.word	index@(_Z4testddd)
        /*0020*/ 	.word	0x00000000
.L_5:


//--------------------- .nv.compat                --------------------------
	.section	.nv.compat,"",@"SHT_CUDA_COMPAT_INFO"
	.align	4
        /*0000*/ 	.byte	0x02, 0x09, 0x00, 0x00, 0x02, 0x02, 0x01, 0x00, 0x02, 0x05, 0x05, 0x00, 0x03, 0x07, 0x01, 0x01
        /*0010*/ 	.byte	0x02, 0x03, 0x00, 0x00, 0x02, 0x06, 0x01, 0x00, 0x04, 0x0b, 0x08, 0x00, 0x09, 0x00, 0x00, 0x00
        /*0020*/ 	.byte	0x00, 0x00, 0x00, 0x00


//--------------------- .nv.info._Z4testddd       --------------------------
	.section	.nv.info._Z4testddd,"",@"SHT_CUDA_INFO"
	.sectionflags	@""
	.align	4


	//----- nvinfo : EIATTR_CUDA_API_VERSION
	.align		4
        /*0000*/ 	.byte	0x04, 0x37
        /*0002*/ 	.short	(.L_7 - .L_6)
.L_6:
        /*0004*/ 	.word	0x00000082


	//----- nvinfo : EIATTR_KPARAM_INFO
	.align		4
.L_7:
        /*0008*/ 	.byte	0x04, 0x17
        /*000a*/ 	.short	(.L_9 - .L_8)
.L_8:
        /*000c*/ 	.word	0x00000000
        /*0010*/ 	.short	0x0002
        /*0012*/ 	.short	0x0010
        /*0014*/ 	.byte	0x00, 0xf0, 0x21, 0x00


	//----- nvinfo : EIATTR_KPARAM_INFO
	.align		4
.L_9:
        /*0018*/ 	.byte	0x04, 0x17
        /*001a*/ 	.short	(.L_11 - .L_10)
.L_10:
        /*001c*/ 	.word	0x00000000
        /*0020*/ 	.short	0x0001
        /*0022*/ 	.short	0x0008
        /*0024*/ 	.byte	0x00, 0xf0, 0x21, 0x00


	//----- nvinfo : EIATTR_KPARAM_INFO
	.align		4
.L_11:
        /*0028*/ 	.byte	0x04, 0x17
        /*002a*/ 	.short	(.L_13 - .L_12)
.L_12:
        /*002c*/ 	.word	0x00000000
        /*0030*/ 	.short	0x0000
        /*0032*/ 	.short	0x0000
        /*0034*/ 	.byte	0x00, 0xf0, 0x21, 0x00


	//----- nvinfo : EIATTR_SPARSE_MMA_MASK
	.align		4
.L_13:
        /*0038*/ 	.byte	0x03, 0x50
        /*003a*/ 	.short	0x0000


	//----- nvinfo : EIATTR_MAXREG_COUNT
	.align		4
        /*003c*/ 	.byte	0x03, 0x1b
        /*003e*/ 	.short	0x00ff


	//----- nvinfo : EIATTR_MERCURY_ISA_VERSION
	.align		4
        /*0040*/ 	.byte	0x03, 0x5f
        /*0042*/ 	.short	0x0101


	//----- nvinfo : EIATTR_VRC_CTA_INIT_COUNT
	.align		4
        /*0044*/ 	.byte	0x02, 0x4a
	.zero		1
	.zero		1


	//----- nvinfo : EIATTR_EXIT_INSTR_OFFSETS
	.align		4
        /*0048*/ 	.byte	0x04, 0x1c
        /*004a*/ 	.short	(.L_15 - .L_14)


	//   ....[0]....
.L_14:
        /*004c*/ 	.word	0x00000010


	//----- nvinfo : EIATTR_CBANK_PARAM_SIZE
	.align		4
.L_15:
        /*0050*/ 	.byte	0x03, 0x19
        /*0052*/ 	.short	0x0018


	//----- nvinfo : EIATTR_PARAM_CBANK
	.align		4
        /*0054*/ 	.byte	0x04, 0x0a
        /*0056*/ 	.short	(.L_17 - .L_16)
	.align		4
.L_16:
        /*0058*/ 	.word	index@(.nv.constant0._Z4testddd)
        /*005c*/ 	.short	0x0380
        /*005e*/ 	.short	0x0018


	//----- nvinfo : EIATTR_SW_WAR
	.align		4
.L_17:
        /*0060*/ 	.byte	0x04, 0x36
        /*0062*/ 	.short	(.L_19 - .L_18)
.L_18:
        /*0064*/ 	.word	0x00000008
.L_19:


//--------------------- .nv.callgraph             --------------------------
	.section	.nv.callgraph,"",@"SHT_CUDA_CALLGRAPH"
	.align	4
	.sectionentsize	8
	.align		4
        /*0000*/ 	.word	0x00000000
	.align		4
        /*0004*/ 	.word	0xffffffff
	.align		4
        /*0008*/ 	.word	0x00000000
	.align		4
        /*000c*/ 	.word	0xfffffffe
	.align		4
        /*0010*/ 	.word	0x00000000
	.align		4
        /*0014*/ 	.word	0xfffffffd
	.align		4
        /*0018*/ 	.word	0x00000000
	.align		4
        /*001c*/ 	.word	0xfffffffc


//--------------------- .text._Z4testddd          --------------------------
	.section	.text._Z4testddd,"ax",@progbits
	.align	128
        .global         _Z4testddd
        .type           _Z4testddd,@function
        .size           _Z4testddd,(.L_x_1 - _Z4testddd)
        .other          _Z4testddd,@"STO_CUDA_ENTRY STV_DEFAULT"
_Z4testddd:
.text._Z4testddd:
[----:B------:R-:W-:Y:S01]  /*0000*/  LDC R1, c[0x0][0x37c] ;  /* 0x0000df00ff017b82 */ /* 0x000fe20000000800 */
[----:B------:R-:W-:Y:S05]  /*0010*/  EXIT ;  /* 0x000000000000794d */ /* 0x000fea0003800000 */
.L_x_0:
[----:B------:R-:W-:-:S00]  /*0020*/  BRA `(.L_x_0) ;  /* 0xfffffffc00fc7947 */ /* 0x000fc0000383ffff */
[----:B------:R-:W-:-:S00]  /*0030*/  NOP ;  /* 0x0000000000007918 */ /* 0x000fc00000000000 */
        /* <DEDUP_REMOVED lines=12> */
.L_x_1:


//--------------------- .nv.shared.reserved.0     --------------------------
	.section	.nv.shared.reserved.0,"aw",@nobits
	.weak		__nv_reservedSMEM_offset_0_alias
	.size		__nv_reservedSMEM_offset_0_alias, 0, 64
	.other		__nv_reservedSMEM_offset_0_alias,@"STO_CUDA_RESERVED_SHARED STV_DEFAULT"
__nv_reservedSMEM_offset_0_alias:
	.zero		0
	.zero		64


//--------------------- .nv.constant0._Z4testddd  --------------------------
	.section	.nv.constant0._Z4testddd,"a",@progbits
	.sectionflags	@""
	.align	4
.nv.constant0._Z4testddd:
	.zero		920


//--------------------- SYMBOLS --------------------------

	.type		.nv.reservedSmem.offset0,@object
	.size		.nv.reservedSmem.offset0,0x4
